//
// Generated by NVIDIA NVVM Compiler
//
// Compiler Build ID: CL-36424714
// Cuda compilation tools, release 13.0, V13.0.88
// Based on NVVM 20.0.0
//

.version 9.0
.target sm_100
.address_size 64

	// .globl	_Z20greedy_sampling_stubPKfPiii
.extern .func  (.param .b32 func_retval0) vprintf
(
	.param .b64 vprintf_param_0,
	.param .b64 vprintf_param_1
)
;
.global .align 4 .b8 precalc_xorwow_matrix[102400];
.global .align 4 .b8 precalc_xorwow_offset_matrix[102400];
.global .align 4 .b8 mrg32k3aM1[2304];
.global .align 4 .b8 mrg32k3aM2[2304];
.global .align 4 .b8 mrg32k3aM1SubSeq[2016];
.global .align 4 .b8 mrg32k3aM2SubSeq[2016];
.global .align 4 .b8 mrg32k3aM1Seq[2304];
.global .align 4 .b8 mrg32k3aM2Seq[2304];
.const .align 8 .b8 __cr_lgamma_table[72];
.global .align 1 .b8 $str[42] = {71, 114, 101, 101, 100, 121, 32, 115, 97, 109, 112, 108, 105, 110, 103, 32, 115, 116, 117, 98, 58, 32, 98, 97, 116, 99, 104, 61, 37, 100, 44, 32, 118, 111, 99, 97, 98, 61, 37, 100, 10};
.global .align 1 .b8 $str$1[35] = {84, 101, 109, 112, 101, 114, 97, 116, 117, 114, 101, 32, 115, 99, 97, 108, 105, 110, 103, 32, 115, 116, 117, 98, 58, 32, 116, 101, 109, 112, 61, 37, 102, 10};

.visible .entry _Z20greedy_sampling_stubPKfPiii(
	.param .u64 .ptr .align 1 _Z20greedy_sampling_stubPKfPiii_param_0,
	.param .u64 .ptr .align 1 _Z20greedy_sampling_stubPKfPiii_param_1,
	.param .u32 _Z20greedy_sampling_stubPKfPiii_param_2,
	.param .u32 _Z20greedy_sampling_stubPKfPiii_param_3
)
{
	.local .align 8 .b8 	__local_depot0[8];
	.reg .b64 	%SP;
	.reg .b64 	%SPL;
	.reg .pred 	%p<2>;
	.reg .b32 	%r<10>;
	.reg .b64 	%rd<9>;

	mov.u64 	%SPL, __local_depot0;
	cvta.local.u64 	%SP, %SPL;
	ld.param.u64 	%rd1, [_Z20greedy_sampling_stubPKfPiii_param_1];
	ld.param.u32 	%r3, [_Z20greedy_sampling_stubPKfPiii_param_2];
	ld.param.u32 	%r2, [_Z20greedy_sampling_stubPKfPiii_param_3];
	mov.u32 	%r4, %ctaid.x;
	mov.u32 	%r5, %ntid.x;
	mov.u32 	%r6, %tid.x;
	mad.lo.s32 	%r1, %r4, %r5, %r6;
	setp.ge.s32 	%p1, %r1, %r3;
	@%p1 bra 	$L__BB0_2;
	add.u64 	%rd2, %SP, 0;
	add.u64 	%rd3, %SPL, 0;
	cvta.to.global.u64 	%rd4, %rd1;
	mul.wide.s32 	%rd5, %r1, 4;
	add.s64 	%rd6, %rd4, %rd5;
	mov.b32 	%r7, 0;
	st.global.u32 	[%rd6], %r7;
	st.local.v2.u32 	[%rd3], {%r1, %r2};
	mov.u64 	%rd7, $str;
	cvta.global.u64 	%rd8, %rd7;
	{ // callseq 0, 0
	.param .b64 param0;
	st.param.b64 	[param0], %rd8;
	.param .b64 param1;
	st.param.b64 	[param1], %rd2;
	.param .b32 retval0;
	call.uni (retval0), 
	vprintf, 
	(
	param0, 
	param1
	);
	ld.param.b32 	%r8, [retval0];
	} // callseq 0
$L__BB0_2:
	ret;

}
	// .globl	_Z24temperature_scaling_stubPfiif
.visible .entry _Z24temperature_scaling_stubPfiif(
	.param .u64 .ptr .align 1 _Z24temperature_scaling_stubPfiif_param_0,
	.param .u32 _Z24temperature_scaling_stubPfiif_param_1,
	.param .u32 _Z24temperature_scaling_stubPfiif_param_2,
	.param .f32 _Z24temperature_scaling_stubPfiif_param_3
)
{
	.local .align 8 .b8 	__local_depot1[8];
	.reg .b64 	%SP;
	.reg .b64 	%SPL;
	.reg .pred 	%p<2>;
	.reg .b32 	%r<10>;
	.reg .b32 	%f<2>;
	.reg .b64 	%rd<5>;
	.reg .b64 	%fd<2>;

	mov.u64 	%SPL, __local_depot1;
	cvta.local.u64 	%SP, %SPL;
	ld.param.u32 	%r1, [_Z24temperature_scaling_stubPfiif_param_1];
	ld.param.u32 	%r2, [_Z24temperature_scaling_stubPfiif_param_2];
	ld.param.f32 	%f1, [_Z24temperature_scaling_stubPfiif_param_3];
	mov.u32 	%r3, %ctaid.x;
	mov.u32 	%r4, %ntid.x;
	mov.u32 	%r5, %tid.x;
	mad.lo.s32 	%r6, %r3, %r4, %r5;
	mul.lo.s32 	%r7, %r2, %r1;
	setp.ge.s32 	%p1, %r6, %r7;
	@%p1 bra 	$L__BB1_2;
	add.u64 	%rd1, %SP, 0;
	add.u64 	%rd2, %SPL, 0;
	cvt.f64.f32 	%fd1, %f1;
	st.local.f64 	[%rd2], %fd1;
	mov.u64 	%rd3, $str$1;
	cvta.global.u64 	%rd4, %rd3;
	{ // callseq 1, 0
	.param .b64 param0;
	st.param.b64 	[param0], %rd4;
	.param .b64 param1;
	st.param.b64 	[param1], %rd1;
	.param .b32 retval0;
	call.uni (retval0), 
	vprintf, 
	(
	param0, 
	param1
	);
	ld.param.b32 	%r8, [retval0];
	} // callseq 1
$L__BB1_2:
	ret;

}


// ===== COMPILED SASS (sm_100) =====

	.target	sm_100

	.elftype	@"ET_EXEC"


//--------------------- .note.nv.tkinfo           --------------------------
	.section	.note.nv.tkinfo,"",@"SHT_NOTE"
	.sectionflags	@"SHF_NOTE_NV_TKINFO"
	.tkinfo
        /*0018*/ 	.word	0x00000002
        /*0030*/ 	.string	""
        /*0030*/ 	.string	"ptxas"
        /*0030*/ 	.string	"Cuda compilation tools, release 13.0, V13.0.88"
        /*0030*/ 	.string	"Build cuda_13.0.r13.0/compiler.36424714_0"
        /*0030*/ 	.string	"-arch sm_100 -m 64 "



//--------------------- .note.nv.cuinfo           --------------------------
	.section	.note.nv.cuinfo,"",@"SHT_NOTE"
	.sectionflags	@"SHF_NOTE_NV_CUINFO"
        /*0018*/ 	.short	0x0002
        /*001a*/ 	.short	0x0064
        /*001c*/ 	.short	0x0082
	.zero		2


//--------------------- .nv.info                  --------------------------
	.section	.nv.info,"",@"SHT_CUDA_INFO"
	.align	4


	//----- nvinfo : EIATTR_REGCOUNT
	.align		4
        /*0000*/ 	.byte	0x04, 0x2f
        /*0002*/ 	.short	(.L_12 - .L_11)
	.align		4
.L_11:
        /*0004*/ 	.word	index@(_Z20greedy_sampling_stubPKfPiii)
        /*0008*/ 	.word	0x00000018


	//----- nvinfo : EIATTR_FRAME_SIZE
	.align		4
.L_12:
        /*000c*/ 	.byte	0x04, 0x11
        /*000e*/ 	.short	(.L_14 - .L_13)
	.align		4
.L_13:
        /*0010*/ 	.word	index@(_Z20greedy_sampling_stubPKfPiii)
        /*0014*/ 	.word	0x00000008


	//----- nvinfo : EIATTR_REGCOUNT
	.align		4
.L_14:
        /*0018*/ 	.byte	0x04, 0x2f
        /*001a*/ 	.short	(.L_16 - .L_15)
	.align		4
.L_15:
        /*001c*/ 	.word	index@(_Z24temperature_scaling_stubPfiif)
        /*0020*/ 	.word	0x00000018


	//----- nvinfo : EIATTR_FRAME_SIZE
	.align		4
.L_16:
        /*0024*/ 	.byte	0x04, 0x11
        /*0026*/ 	.short	(.L_18 - .L_17)
	.align		4
.L_17:
        /*0028*/ 	.word	index@(_Z24temperature_scaling_stubPfiif)
        /*002c*/ 	.word	0x00000008


	//----- nvinfo : EIATTR_MIN_STACK_SIZE
	.align		4
.L_18:
        /*0030*/ 	.byte	0x04, 0x12
        /*0032*/ 	.short	(.L_20 - .L_19)
	.align		4
.L_19:
        /*0034*/ 	.word	index@(_Z24temperature_scaling_stubPfiif)
        /*0038*/ 	.word	0x00000008


	//----- nvinfo : EIATTR_MIN_STACK_SIZE
	.align		4
.L_20:
        /*003c*/ 	.byte	0x04, 0x12
        /*003e*/ 	.short	(.L_22 - .L_21)
	.align		4
.L_21:
        /*0040*/ 	.word	index@(_Z20greedy_sampling_stubPKfPiii)
        /*0044*/ 	.word	0x00000008
.L_22:


//--------------------- .nv.compat                --------------------------
	.section	.nv.compat,"",@"SHT_CUDA_COMPAT_INFO"
	.align	4
        /*0000*/ 	.byte	0x02, 0x09, 0x00, 0x00, 0x02, 0x02, 0x01, 0x00, 0x02, 0x05, 0x05, 0x00, 0x03, 0x07, 0x01, 0x01
        /*0010*/ 	.byte	0x02, 0x03, 0x00, 0x00, 0x02, 0x06, 0x01, 0x00, 0x04, 0x0b, 0x08, 0x00, 0x09, 0x00, 0x00, 0x00
        /*0020*/ 	.byte	0x00, 0x00, 0x00, 0x00


//--------------------- .nv.info._Z24temperature_scaling_stubPfiif --------------------------
	.section	.nv.info._Z24temperature_scaling_stubPfiif,"",@"SHT_CUDA_INFO"
	.sectionflags	@""
	.align	4


	//----- nvinfo : EIATTR_CUDA_API_VERSION
	.align		4
        /*0000*/ 	.byte	0x04, 0x37
        /*0002*/ 	.short	(.L_24 - .L_23)
.L_23:
        /*0004*/ 	.word	0x00000082


	//----- nvinfo : EIATTR_KPARAM_INFO
	.align		4
.L_24:
        /*0008*/ 	.byte	0x04, 0x17
        /*000a*/ 	.short	(.L_26 - .L_25)
.L_25:
        /*000c*/ 	.word	0x00000000
        /*0010*/ 	.short	0x0003
        /*0012*/ 	.short	0x0010
        /*0014*/ 	.byte	0x00, 0xf0, 0x11, 0x00


	//----- nvinfo : EIATTR_KPARAM_INFO
	.align		4
.L_26:
        /*0018*/ 	.byte	0x04, 0x17
        /*001a*/ 	.short	(.L_28 - .L_27)
.L_27:
        /*001c*/ 	.word	0x00000000
        /*0020*/ 	.short	0x0002
        /*0022*/ 	.short	0x000c
        /*0024*/ 	.byte	0x00, 0xf0, 0x11, 0x00


	//----- nvinfo : EIATTR_KPARAM_INFO
	.align		4
.L_28:
        /*0028*/ 	.byte	0x04, 0x17
        /*002a*/ 	.short	(.L_30 - .L_29)
.L_29:
        /*002c*/ 	.word	0x00000000
        /*0030*/ 	.short	0x0001
        /*0032*/ 	.short	0x0008
        /*0034*/ 	.byte	0x00, 0xf0, 0x11, 0x00


	//----- nvinfo : EIATTR_KPARAM_INFO
	.align		4
.L_30:
        /*0038*/ 	.byte	0x04, 0x17
        /*003a*/ 	.short	(.L_32 - .L_31)
.L_31:
        /*003c*/ 	.word	0x00000000
        /*0040*/ 	.short	0x0000
        /*0042*/ 	.short	0x0000
        /*0044*/ 	.byte	0x00, 0xf5, 0x21, 0x00


	//----- nvinfo : EIATTR_SPARSE_MMA_MASK
	.align		4
.L_32:
        /*0048*/ 	.byte	0x03, 0x50
        /*004a*/ 	.short	0x0000


	//----- nvinfo : EIATTR_MAXREG_COUNT
	.align		4
        /*004c*/ 	.byte	0x03, 0x1b
        /*004e*/ 	.short	0x00ff


	//----- nvinfo : EIATTR_EXTERNS
	.align		4
        /*0050*/ 	.byte	0x04, 0x0f
        /*0052*/ 	.short	(.L_34 - .L_33)


	//   ....[0]....
	.align		4
.L_33:
        /*0054*/ 	.word	index@(vprintf)


	//----- nvinfo : EIATTR_MERCURY_ISA_VERSION
	.align		4
.L_34:
        /*0058*/ 	.byte	0x03, 0x5f
        /*005a*/ 	.short	0x0101


	//----- nvinfo : EIATTR_VRC_CTA_INIT_COUNT
	.align		4
        /*005c*/ 	.byte	0x02, 0x4a
	.zero		1
	.zero		1


	//----- nvinfo : EIATTR_SYSCALL_OFFSETS
	.align		4
        /*0060*/ 	.byte	0x04, 0x46
        /*0062*/ 	.short	(.L_36 - .L_35)


	//   ....[0]....
.L_35:
        /*0064*/ 	.word	0x00000170


	//----- nvinfo : EIATTR_EXIT_INSTR_OFFSETS
	.align		4
.L_36:
        /*0068*/ 	.byte	0x04, 0x1c
        /*006a*/ 	.short	(.L_38 - .L_37)


	//   ....[0]....
.L_37:
        /*006c*/ 	.word	0x000000d0


	//   ....[1]....
        /*0070*/ 	.word	0x00000180


	//----- nvinfo : EIATTR_CRS_STACK_SIZE
	.align		4
.L_38:
        /*0074*/ 	.byte	0x04, 0x1e
        /*0076*/ 	.short	(.L_40 - .L_39)
.L_39:
        /*0078*/ 	.word	0x00000000


	//----- nvinfo : EIATTR_CBANK_PARAM_SIZE
	.align		4
.L_40:
        /*007c*/ 	.byte	0x03, 0x19
        /*007e*/ 	.short	0x0014


	//----- nvinfo : EIATTR_PARAM_CBANK
	.align		4
        /*0080*/ 	.byte	0x04, 0x0a
        /*0082*/ 	.short	(.L_42 - .L_41)
	.align		4
.L_41:
        /*0084*/ 	.word	index@(.nv.constant0._Z24temperature_scaling_stubPfiif)
        /*0088*/ 	.short	0x0380
        /*008a*/ 	.short	0x0014


	//----- nvinfo : EIATTR_SW_WAR
	.align		4
.L_42:
        /*008c*/ 	.byte	0x04, 0x36
        /*008e*/ 	.short	(.L_44 - .L_43)
.L_43:
        /*0090*/ 	.word	0x00000008
.L_44:


//--------------------- .nv.info._Z20greedy_sampling_stubPKfPiii --------------------------
	.section	.nv.info._Z20greedy_sampling_stubPKfPiii,"",@"SHT_CUDA_INFO"
	.sectionflags	@""
	.align	4


	//----- nvinfo : EIATTR_CUDA_API_VERSION
	.align		4
        /*0000*/ 	.byte	0x04, 0x37
        /*0002*/ 	.short	(.L_46 - .L_45)
.L_45:
        /*0004*/ 	.word	0x00000082


	//----- nvinfo : EIATTR_KPARAM_INFO
	.align		4
.L_46:
        /*0008*/ 	.byte	0x04, 0x17
        /*000a*/ 	.short	(.L_48 - .L_47)
.L_47:
        /*000c*/ 	.word	0x00000000
        /*0010*/ 	.short	0x0003
        /*0012*/ 	.short	0x0014
        /*0014*/ 	.byte	0x00, 0xf0, 0x11, 0x00


	//----- nvinfo : EIATTR_KPARAM_INFO
	.align		4
.L_48:
        /*0018*/ 	.byte	0x04, 0x17
        /*001a*/ 	.short	(.L_50 - .L_49)
.L_49:
        /*001c*/ 	.word	0x00000000
        /*0020*/ 	.short	0x0002
        /*0022*/ 	.short	0x0010
        /*0024*/ 	.byte	0x00, 0xf0, 0x11, 0x00


	//----- nvinfo : EIATTR_KPARAM_INFO
	.align		4
.L_50:
        /*0028*/ 	.byte	0x04, 0x17
        /*002a*/ 	.short	(.L_52 - .L_51)
.L_51:
        /*002c*/ 	.word	0x00000000
        /*0030*/ 	.short	0x0001
        /*0032*/ 	.short	0x0008
        /*0034*/ 	.byte	0x00, 0xf5, 0x21, 0x00


	//----- nvinfo : EIATTR_KPARAM_INFO
	.align		4
.L_52:
        /*0038*/ 	.byte	0x04, 0x17
        /*003a*/ 	.short	(.L_54 - .L_53)
.L_53:
        /*003c*/ 	.word	0x00000000
        /*0040*/ 	.short	0x0000
        /*0042*/ 	.short	0x0000
        /*0044*/ 	.byte	0x00, 0xf5, 0x21, 0x00


	//----- nvinfo : EIATTR_SPARSE_MMA_MASK
	.align		4
.L_54:
        /*0048*/ 	.byte	0x03, 0x50
        /*004a*/ 	.short	0x0000


	//----- nvinfo : EIATTR_MAXREG_COUNT
	.align		4
        /*004c*/ 	.byte	0x03, 0x1b
        /*004e*/ 	.short	0x00ff


	//----- nvinfo : EIATTR_EXTERNS
	.align		4
        /*0050*/ 	.byte	0x04, 0x0f
        /*0052*/ 	.short	(.L_56 - .L_55)


	//   ....[0]....
	.align		4
.L_55:
        /*0054*/ 	.word	index@(vprintf)


	//----- nvinfo : EIATTR_MERCURY_ISA_VERSION
	.align		4
.L_56:
        /*0058*/ 	.byte	0x03, 0x5f
        /*005a*/ 	.short	0x0101


	//----- nvinfo : EIATTR_VRC_CTA_INIT_COUNT
	.align		4
        /*005c*/ 	.byte	0x02, 0x4a
	.zero		1
	.zero		1


	//----- nvinfo : EIATTR_SYSCALL_OFFSETS
	.align		4
        /*0060*/ 	.byte	0x04, 0x46
        /*0062*/ 	.short	(.L_58 - .L_57)


	//   ....[0]....
.L_57:
        /*0064*/ 	.word	0x00000190


	//----- nvinfo : EIATTR_EXIT_INSTR_OFFSETS
	.align		4
.L_58:
        /*0068*/ 	.byte	0x04, 0x1c
        /*006a*/ 	.short	(.L_60 - .L_59)


	//   ....[0]....
.L_59:
        /*006c*/ 	.word	0x000000c0


	//   ....[1]....
        /*0070*/ 	.word	0x000001a0


	//----- nvinfo : EIATTR_CRS_STACK_SIZE
	.align		4
.L_60:
        /*0074*/ 	.byte	0x04, 0x1e
        /*0076*/ 	.short	(.L_62 - .L_61)
.L_61:
        /*0078*/ 	.word	0x00000000


	//----- nvinfo : EIATTR_CBANK_PARAM_SIZE
	.align		4
.L_62:
        /*007c*/ 	.byte	0x03, 0x19
        /*007e*/ 	.short	0x0018


	//----- nvinfo : EIATTR_PARAM_CBANK
	.align		4
        /*0080*/ 	.byte	0x04, 0x0a
        /*0082*/ 	.short	(.L_64 - .L_63)
	.align		4
.L_63:
        /*0084*/ 	.word	index@(.nv.constant0._Z20greedy_sampling_stubPKfPiii)
        /*0088*/ 	.short	0x0380
        /*008a*/ 	.short	0x0018


	//----- nvinfo : EIATTR_SW_WAR
	.align		4
.L_64:
        /*008c*/ 	.byte	0x04, 0x36
        /*008e*/ 	.short	(.L_66 - .L_65)
.L_65:
        /*0090*/ 	.word	0x00000008
.L_66:


//--------------------- .nv.callgraph             --------------------------
	.section	.nv.callgraph,"",@"SHT_CUDA_CALLGRAPH"
	.align	4
	.sectionentsize	8
	.align		4
        /*0000*/ 	.word	0x00000000
	.align		4
        /*0004*/ 	.word	0xffffffff
	.align		4
        /*0008*/ 	.word	index@(_Z24temperature_scaling_stubPfiif)
	.align		4
        /*000c*/ 	.word	index@(vprintf)
	.align		4
        /*0010*/ 	.word	index@(_Z20greedy_sampling_stubPKfPiii)
	.align		4
        /*0014*/ 	.word	index@(vprintf)
	.align		4
        /*0018*/ 	.word	0x00000000
	.align		4
        /*001c*/ 	.word	0xfffffffe
	.align		4
        /*0020*/ 	.word	0x00000000
	.align		4
        /*0024*/ 	.word	0xfffffffd
	.align		4
        /*0028*/ 	.word	0x00000000
	.align		4
        /*002c*/ 	.word	0xfffffffc


//--------------------- .nv.constant4             --------------------------
	.section	.nv.constant4,"a",@progbits
	.align	8
	.align		8
.nv.constant4:
        /*0000*/ 	.dword	vprintf
	.align		8
        /*0008*/ 	.dword	precalc_xorwow_matrix
	.align		8
        /*0010*/ 	.dword	precalc_xorwow_offset_matrix
	.align		8
        /*0018*/ 	.dword	mrg32k3aM1
	.align		8
        /*0020*/ 	.dword	mrg32k3aM2
	.align		8
        /*0028*/ 	.dword	mrg32k3aM1SubSeq
	.align		8
        /*0030*/ 	.dword	mrg32k3aM2SubSeq
	.align		8
        /*0038*/ 	.dword	mrg32k3aM1Seq
	.align		8
        /*0040*/ 	.dword	mrg32k3aM2Seq
	.align		8
        /*0048*/ 	.dword	$str
	.align		8
        /*0050*/ 	.dword	$str$1


//--------------------- .nv.constant3             --------------------------
	.section	.nv.constant3,"a",@progbits
	.align	8
.nv.constant3:
	.type		__cr_lgamma_table,@object
	.size		__cr_lgamma_table,(.L_8 - __cr_lgamma_table)
__cr_lgamma_table:
        /*0000*/ 	.byte	0x00, 0x00, 0x00, 0x00, 0x00, 0x00, 0x00, 0x00, 0x00, 0x00, 0x00, 0x00, 0x00, 0x00, 0x00, 0x00
        /*0010*/ 	.byte	0xef, 0x39, 0xfa, 0xfe, 0x42, 0x2e, 0xe6, 0x3f, 0x02, 0x20, 0x2a, 0xfa, 0x0b, 0xab, 0xfc, 0x3f
        /*0020*/ 	.byte	0xf9, 0x2c, 0x92, 0x7c, 0xa7, 0x6c, 0x09, 0x40, 0xc9, 0x79, 0x44, 0x3c, 0x64, 0x26, 0x13, 0x40
        /*0030*/ 	.byte	0xca, 0x01, 0xcf, 0x3a, 0x27, 0x51, 0x1a, 0x40, 0x30, 0xcc, 0x2d, 0xf3, 0xe1, 0x0c, 0x21, 0x40
        /*0040*/ 	.byte	0x0d, 0xb7, 0xfc, 0x82, 0x8e, 0x35, 0x25, 0x40
.L_8:


//--------------------- .text._Z24temperature_scaling_stubPfiif --------------------------
	.section	.text._Z24temperature_scaling_stubPfiif,"ax",@progbits
	.align	128
        .global         _Z24temperature_scaling_stubPfiif
        .type           _Z24temperature_scaling_stubPfiif,@function
        .size           _Z24temperature_scaling_stubPfiif,(.L_x_4 - _Z24temperature_scaling_stubPfiif)
        .other          _Z24temperature_scaling_stubPfiif,@"STO_CUDA_ENTRY STV_DEFAULT"
_Z24temperature_scaling_stubPfiif:
.text._Z24temperature_scaling_stubPfiif:
[----:B------:R-:W0:Y:S01]  /*0000*/  LDC R1, c[0x0][0x37c] ;  /* 0x0000df00ff017b82 */ /* 0x000e220000000800 */
[----:B------:R-:W1:Y:S01]  /*0010*/  S2R R3, SR_TID.X ;  /* 0x0000000000037919 */ /* 0x000e620000002100 */
[----:B------:R-:W2:Y:S06]  /*0020*/  LDCU UR7, c[0x0][0x2fc] ;  /* 0x00005f80ff0777ac */ /* 0x000eac0008000800 */
[----:B------:R-:W1:Y:S01]  /*0030*/  S2UR UR8, SR_CTAID.X ;  /* 0x00000000000879c3 */ /* 0x000e620000002500 */
[----:B0-----:R-:W-:Y:S01]  /*0040*/  VIADD R1, R1, 0xfffffff8 ;  /* 0xfffffff801017836 */ /* 0x001fe20000000000 */
[----:B------:R-:W0:Y:S01]  /*0050*/  LDCU.64 UR4, c[0x0][0x388] ;  /* 0x00007100ff0477ac */ /* 0x000e220008000a00 */
[----:B------:R-:W3:Y:S05]  /*0060*/  LDCU UR6, c[0x0][0x2f8] ;  /* 0x00005f00ff0677ac */ /* 0x000eea0008000800 */
[----:B------:R-:W1:Y:S01]  /*0070*/  LDC R0, c[0x0][0x360] ;  /* 0x0000d800ff007b82 */ /* 0x000e620000000800 */
[----:B0-----:R-:W-:Y:S01]  /*0080*/  UIMAD UR4, UR5, UR4, URZ ;  /* 0x00000004050472a4 */ /* 0x001fe2000f8e02ff */
[----:B---3--:R-:W-:-:S05]  /*0090*/  IADD3 R6, P1, PT, R1, UR6, RZ ;  /* 0x0000000601067c10 */ /* 0x008fca000ff3e0ff */
[----:B--2---:R-:W-:Y:S02]  /*00a0*/  IMAD.X R7, RZ, RZ, UR7, P1 ;  /* 0x00000007ff077e24 */ /* 0x004fe400088e06ff */
[----:B-1----:R-:W-:-:S05]  /*00b0*/  IMAD R0, R0, UR8, R3 ;  /* 0x0000000800007c24 */ /* 0x002fca000f8e0203 */
[----:B------:R-:W-:-:S13]  /*00c0*/  ISETP.GE.AND P0, PT, R0, UR4, PT ;  /* 0x0000000400007c0c */ /* 0x000fda000bf06270 */
[----:B------:R-:W-:Y:S05]  /*00d0*/  @P0 EXIT ;  /* 0x000000000000094d */ /* 0x000fea0003800000 */
[----:B------:R-:W0:Y:S01]  /*00e0*/  LDCU UR4, c[0x0][0x390] ;  /* 0x00007200ff0477ac */ /* 0x000e220008000800 */
[----:B------:R-:W-:-:S04]  /*00f0*/  MOV R0, 0x0 ;  /* 0x0000000000007802 */ /* 0x000fc80000000f00 */
[----:B------:R1:W2:Y:S01]  /*0100*/  LDC.64 R8, c[0x4][R0] ;  /* 0x0100000000087b82 */ /* 0x0002a20000000a00 */
[----:B0-----:R-:W0:Y:S01]  /*0110*/  F2F.F64.F32 R2, UR4 ;  /* 0x0000000400027d10 */ /* 0x001e220008201800 */
[----:B------:R-:W3:Y:S01]  /*0120*/  LDCU.64 UR4, c[0x4][0x50] ;  /* 0x01000a00ff0477ac */ /* 0x000ee20008000a00 */
[----:B0-----:R1:W-:Y:S01]  /*0130*/  STL.64 [R1], R2 ;  /* 0x0000000201007387 */ /* 0x0013e20000100a00 */
[----:B---3--:R-:W-:Y:S01]  /*0140*/  MOV R4, UR4 ;  /* 0x0000000400047c02 */ /* 0x008fe20008000f00 */
[----:B------:R-:W-:-:S07]  /*0150*/  IMAD.U32 R5, RZ, RZ, UR5 ;  /* 0x00000005ff057e24 */ /* 0x000fce000f8e00ff */
[----:B------:R-:W-:-:S07]  /*0160*/  LEPC R20, `(.L_x_0) ;  /* 0x000000001014794e */ /* 0x000fce0000000000 */
[----:B-12---:R-:W-:Y:S05]  /*0170*/  CALL.ABS.NOINC R8 ;  /* 0x0000000008007343 */ /* 0x006fea0003c00000 */
.L_x_0:
[----:B------:R-:W-:Y:S05]  /*0180*/  EXIT ;  /* 0x000000000000794d */ /* 0x000fea0003800000 */
.L_x_1:
[----:B------:R-:W-:-:S00]  /*0190*/  BRA `(.L_x_1) ;  /* 0xfffffffc00fc7947 */ /* 0x000fc0000383ffff */
[----:B------:R-:W-:-:S00]  /*01a0*/  NOP ;  /* 0x0000000000007918 */ /* 0x000fc00000000000 */
        /* <DEDUP_REMOVED lines=13> */
.L_x_4:


//--------------------- .text._Z20greedy_sampling_stubPKfPiii --------------------------
	.section	.text._Z20greedy_sampling_stubPKfPiii,"ax",@progbits
	.align	128
        .global         _Z20greedy_sampling_stubPKfPiii
        .type           _Z20greedy_sampling_stubPKfPiii,@function
        .size           _Z20greedy_sampling_stubPKfPiii,(.L_x_5 - _Z20greedy_sampling_stubPKfPiii)
        .other          _Z20greedy_sampling_stubPKfPiii,@"STO_CUDA_ENTRY STV_DEFAULT"
_Z20greedy_sampling_stubPKfPiii:
.text._Z20greedy_sampling_stubPKfPiii:
[----:B------:R-:W0:Y:S01]  /*0000*/  LDC R1, c[0x0][0x37c] ;  /* 0x0000df00ff017b82 */ /* 0x000e220000000800 */
[----:B------:R-:W1:Y:S01]  /*0010*/  S2R R3, SR_TID.X ;  /* 0x0000000000037919 */ /* 0x000e620000002100 */
[----:B------:R-:W2:Y:S06]  /*0020*/  LDCU UR5, c[0x0][0x2fc] ;  /* 0x00005f80ff0577ac */ /* 0x000eac0008000800 */
[----:B------:R-:W1:Y:S01]  /*0030*/  S2UR UR6, SR_CTAID.X ;  /* 0x00000000000679c3 */ /* 0x000e620000002500 */
[----:B0-----:R-:W-:Y:S01]  /*0040*/  VIADD R1, R1, 0xfffffff8 ;  /* 0xfffffff801017836 */ /* 0x001fe20000000000 */
[----:B------:R-:W0:Y:S01]  /*0050*/  LDCU UR7, c[0x0][0x390] ;  /* 0x00007200ff0777ac */ /* 0x000e220008000800 */
[----:B------:R-:W3:Y:S05]  /*0060*/  LDCU UR4, c[0x0][0x2f8] ;  /* 0x00005f00ff0477ac */ /* 0x000eea0008000800 */
[----:B------:R-:W1:Y:S01]  /*0070*/  LDC R2, c[0x0][0x360] ;  /* 0x0000d800ff027b82 */ /* 0x000e620000000800 */
[----:B---3--:R-:W-:-:S05]  /*0080*/  IADD3 R6, P1, PT, R1, UR4, RZ ;  /* 0x0000000401067c10 */ /* 0x008fca000ff3e0ff */
[----:B--2---:R-:W-:Y:S02]  /*0090*/  IMAD.X R7, RZ, RZ, UR5, P1 ;  /* 0x00000005ff077e24 */ /* 0x004fe400088e06ff */
[----:B-1----:R-:W-:-:S05]  /*00a0*/  IMAD R2, R2, UR6, R3 ;  /* 0x0000000602027c24 */ /* 0x002fca000f8e0203 */
[----:B0-----:R-:W-:-:S13]  /*00b0*/  ISETP.GE.AND P0, PT, R2, UR7, PT ;  /* 0x0000000702007c0c */ /* 0x001fda000bf06270 */
[----:B------:R-:W-:Y:S05]  /*00c0*/  @P0 EXIT ;  /* 0x000000000000094d */ /* 0x000fea0003800000 */
[----:B------:R-:W0:Y:S01]  /*00d0*/  LDC.64 R8, c[0x0][0x388] ;  /* 0x0000e200ff087b82 */ /* 0x000e220000000a00 */
[----:B------:R-:W1:Y:S01]  /*00e0*/  LDCU.64 UR4, c[0x0][0x358] ;  /* 0x00006b00ff0477ac */ /* 0x000e620008000a00 */
[----:B------:R-:W-:Y:S01]  /*00f0*/  MOV R0, 0x0 ;  /* 0x0000000000007802 */ /* 0x000fe20000000f00 */
[----:B------:R-:W2:Y:S05]  /*0100*/  LDCU.64 UR6, c[0x4][0x48] ;  /* 0x01000900ff0677ac */ /* 0x000eaa0008000a00 */
[----:B------:R-:W3:Y:S08]  /*0110*/  LDC R3, c[0x0][0x394] ;  /* 0x0000e500ff037b82 */ /* 0x000ef00000000800 */
[----:B------:R4:W5:Y:S01]  /*0120*/  LDC.64 R10, c[0x4][R0] ;  /* 0x01000000000a7b82 */ /* 0x0009620000000a00 */
[----:B--2---:R-:W-:Y:S01]  /*0130*/  MOV R4, UR6 ;  /* 0x0000000600047c02 */ /* 0x004fe20008000f00 */
[----:B0-----:R-:W-:-:S04]  /*0140*/  IMAD.WIDE R8, R2, 0x4, R8 ;  /* 0x0000000402087825 */ /* 0x001fc800078e0208 */
[----:B------:R-:W-:Y:S01]  /*0150*/  IMAD.U32 R5, RZ, RZ, UR7 ;  /* 0x00000007ff057e24 */ /* 0x000fe2000f8e00ff */
[----:B-1----:R4:W-:Y:S04]  /*0160*/  STG.E desc[UR4][R8.64], RZ ;  /* 0x000000ff08007986 */ /* 0x0029e8000c101904 */
[----:B---3--:R4:W-:Y:S02]  /*0170*/  STL.64 [R1], R2 ;  /* 0x0000000201007387 */ /* 0x0089e40000100a00 */
[----:B------:R-:W-:-:S07]  /*0180*/  LEPC R20, `(.L_x_2) ;  /* 0x000000001014794e */ /* 0x000fce0000000000 */
[----:B----45:R-:W-:Y:S05]  /*0190*/  CALL.ABS.NOINC R10 ;  /* 0x000000000a007343 */ /* 0x030fea0003c00000 */
.L_x_2:
[----:B------:R-:W-:Y:S05]  /*01a0*/  EXIT ;  /* 0x000000000000794d */ /* 0x000fea0003800000 */
.L_x_3:
        /* <DEDUP_REMOVED lines=13> */
.L_x_5:


//--------------------- .nv.global.init           --------------------------
	.section	.nv.global.init,"aw",@progbits
	.align	4
.nv.global.init:
	.type		mrg32k3aM1SubSeq,@object
	.size		mrg32k3aM1SubSeq,(mrg32k3aM2SubSeq - mrg32k3aM1SubSeq)
mrg32k3aM1SubSeq:
        /*0000*/ 	.byte	0x0b, 0xcc, 0xee, 0x04, 0x73, 0x29, 0x8b, 0x6f, 0xf6, 0x53, 0x03, 0xf6, 0x23, 0xf6, 0xea, 0xda
        /* <DEDUP_REMOVED lines=125> */
	.type		mrg32k3aM2SubSeq,@object
	.size		mrg32k3aM2SubSeq,(mrg32k3aM1 - mrg32k3aM2SubSeq)
mrg32k3aM2SubSeq:
        /* <DEDUP_REMOVED lines=126> */
	.type		mrg32k3aM1,@object
	.size		mrg32k3aM1,(mrg32k3aM1Seq - mrg32k3aM1)
mrg32k3aM1:
        /* <DEDUP_REMOVED lines=144> */
	.type		mrg32k3aM1Seq,@object
	.size		mrg32k3aM1Seq,(mrg32k3aM2 - mrg32k3aM1Seq)
mrg32k3aM1Seq:
        /* <DEDUP_REMOVED lines=144> */
	.type		mrg32k3aM2,@object
	.size		mrg32k3aM2,(mrg32k3aM2Seq - mrg32k3aM2)
mrg32k3aM2:
        /* <DEDUP_REMOVED lines=144> */
	.type		mrg32k3aM2Seq,@object
	.size		mrg32k3aM2Seq,(precalc_xorwow_matrix - mrg32k3aM2Seq)
mrg32k3aM2Seq:
        /* <DEDUP_REMOVED lines=144> */
	.type		precalc_xorwow_matrix,@object
	.size		precalc_xorwow_matrix,(precalc_xorwow_offset_matrix - precalc_xorwow_matrix)
precalc_xorwow_matrix:
        /* <DEDUP_REMOVED lines=6400> */
	.type		precalc_xorwow_offset_matrix,@object
	.size		precalc_xorwow_offset_matrix,($str$1 - precalc_xorwow_offset_matrix)
precalc_xorwow_offset_matrix:
        /* <DEDUP_REMOVED lines=6400> */
	.type		$str$1,@object
	.size		$str$1,($str - $str$1)
$str$1:
        /*353c0*/ 	.byte	0x54, 0x65, 0x6d, 0x70, 0x65, 0x72, 0x61, 0x74, 0x75, 0x72, 0x65, 0x20, 0x73, 0x63, 0x61, 0x6c
        /*353d0*/ 	.byte	0x69, 0x6e, 0x67, 0x20, 0x73, 0x74, 0x75, 0x62, 0x3a, 0x20, 0x74, 0x65, 0x6d, 0x70, 0x3d, 0x25
        /*353e0*/ 	.byte	0x66, 0x0a, 0x00
	.type		$str,@object
	.size		$str,(.L_9 - $str)
$str:
        /*353e3*/ 	.byte	0x47, 0x72, 0x65, 0x65, 0x64, 0x79, 0x20, 0x73, 0x61, 0x6d, 0x70, 0x6c, 0x69, 0x6e, 0x67, 0x20
        /*353f3*/ 	.byte	0x73, 0x74, 0x75, 0x62, 0x3a, 0x20, 0x62, 0x61, 0x74, 0x63, 0x68, 0x3d, 0x25, 0x64, 0x2c, 0x20
        /*35403*/ 	.byte	0x76, 0x6f, 0x63, 0x61, 0x62, 0x3d, 0x25, 0x64, 0x0a, 0x00
.L_9:


//--------------------- .nv.shared.reserved.0     --------------------------
	.section	.nv.shared.reserved.0,"aw",@nobits
	.weak		__nv_reservedSMEM_offset_0_alias
	.size		__nv_reservedSMEM_offset_0_alias, 0, 64
	.other		__nv_reservedSMEM_offset_0_alias,@"STO_CUDA_RESERVED_SHARED STV_DEFAULT"
__nv_reservedSMEM_offset_0_alias:
	.zero		0
	.zero		64


//--------------------- .nv.constant0._Z24temperature_scaling_stubPfiif --------------------------
	.section	.nv.constant0._Z24temperature_scaling_stubPfiif,"a",@progbits
	.sectionflags	@""
	.align	4
.nv.constant0._Z24temperature_scaling_stubPfiif:
	.zero		916


//--------------------- .nv.constant0._Z20greedy_sampling_stubPKfPiii --------------------------
	.section	.nv.constant0._Z20greedy_sampling_stubPKfPiii,"a",@progbits
	.sectionflags	@""
	.align	4
.nv.constant0._Z20greedy_sampling_stubPKfPiii:
	.zero		920


//--------------------- SYMBOLS --------------------------

	.type		.nv.reservedSmem.offset0,@object
	.size		.nv.reservedSmem.offset0,0x4
	.type		vprintf,@function
